//
// Generated by NVIDIA NVVM Compiler
//
// Compiler Build ID: CL-36424714
// Cuda compilation tools, release 13.0, V13.0.88
// Based on NVVM 20.0.0
//

.version 9.0
.target sm_100
.address_size 64

	// .globl	_Z10minElementPiS_

.visible .entry _Z10minElementPiS_(
	.param .u64 .ptr .align 1 _Z10minElementPiS__param_0,
	.param .u64 .ptr .align 1 _Z10minElementPiS__param_1
)
{
	.reg .b32 	%r<4>;
	.reg .b64 	%rd<7>;

	ld.param.u64 	%rd1, [_Z10minElementPiS__param_0];
	ld.param.u64 	%rd2, [_Z10minElementPiS__param_1];
	cvta.to.global.u64 	%rd3, %rd2;
	cvta.to.global.u64 	%rd4, %rd1;
	mov.u32 	%r1, %tid.x;
	mul.wide.u32 	%rd5, %r1, 4;
	add.s64 	%rd6, %rd4, %rd5;
	ld.global.u32 	%r2, [%rd6];
	atom.global.min.s32 	%r3, [%rd3], %r2;
	ret;

}


// ===== COMPILED SASS (sm_100) =====

	.target	sm_100

	.elftype	@"ET_EXEC"


//--------------------- .note.nv.tkinfo           --------------------------
	.section	.note.nv.tkinfo,"",@"SHT_NOTE"
	.sectionflags	@"SHF_NOTE_NV_TKINFO"
	.tkinfo
        /*0018*/ 	.word	0x00000002
        /*0030*/ 	.string	""
        /*0030*/ 	.string	"ptxas"
        /*0030*/ 	.string	"Cuda compilation tools, release 13.0, V13.0.88"
        /*0030*/ 	.string	"Build cuda_13.0.r13.0/compiler.36424714_0"
        /*0030*/ 	.string	"-arch sm_100 -m 64 "



//--------------------- .note.nv.cuinfo           --------------------------
	.section	.note.nv.cuinfo,"",@"SHT_NOTE"
	.sectionflags	@"SHF_NOTE_NV_CUINFO"
        /*0018*/ 	.short	0x0002
        /*001a*/ 	.short	0x0064
        /*001c*/ 	.short	0x0082
	.zero		2


//--------------------- .nv.info                  --------------------------
	.section	.nv.info,"",@"SHT_CUDA_INFO"
	.align	4


	//----- nvinfo : EIATTR_REGCOUNT
	.align		4
        /*0000*/ 	.byte	0x04, 0x2f
        /*0002*/ 	.short	(.L_1 - .L_0)
	.align		4
.L_0:
        /*0004*/ 	.word	index@(_Z10minElementPiS_)
        /*0008*/ 	.word	0x0000000a


	//----- nvinfo : EIATTR_FRAME_SIZE
	.align		4
.L_1:
        /*000c*/ 	.byte	0x04, 0x11
        /*000e*/ 	.short	(.L_3 - .L_2)
	.align		4
.L_2:
        /*0010*/ 	.word	index@(_Z10minElementPiS_)
        /*0014*/ 	.word	0x00000000


	//----- nvinfo : EIATTR_MIN_STACK_SIZE
	.align		4
.L_3:
        /*0018*/ 	.byte	0x04, 0x12
        /*001a*/ 	.short	(.L_5 - .L_4)
	.align		4
.L_4:
        /*001c*/ 	.word	index@(_Z10minElementPiS_)
        /*0020*/ 	.word	0x00000000
.L_5:


//--------------------- .nv.compat                --------------------------
	.section	.nv.compat,"",@"SHT_CUDA_COMPAT_INFO"
	.align	4
        /*0000*/ 	.byte	0x02, 0x09, 0x00, 0x00, 0x02, 0x02, 0x01, 0x00, 0x02, 0x05, 0x05, 0x00, 0x03, 0x07, 0x01, 0x01
        /*0010*/ 	.byte	0x02, 0x03, 0x00, 0x00, 0x02, 0x06, 0x01, 0x00, 0x04, 0x0b, 0x08, 0x00, 0x09, 0x00, 0x00, 0x00
        /*0020*/ 	.byte	0x00, 0x00, 0x00, 0x00


//--------------------- .nv.info._Z10minElementPiS_ --------------------------
	.section	.nv.info._Z10minElementPiS_,"",@"SHT_CUDA_INFO"
	.sectionflags	@""
	.align	4


	//----- nvinfo : EIATTR_CUDA_API_VERSION
	.align		4
        /*0000*/ 	.byte	0x04, 0x37
        /*0002*/ 	.short	(.L_7 - .L_6)
.L_6:
        /*0004*/ 	.word	0x00000082


	//----- nvinfo : EIATTR_KPARAM_INFO
	.align		4
.L_7:
        /*0008*/ 	.byte	0x04, 0x17
        /*000a*/ 	.short	(.L_9 - .L_8)
.L_8:
        /*000c*/ 	.word	0x00000000
        /*0010*/ 	.short	0x0001
        /*0012*/ 	.short	0x0008
        /*0014*/ 	.byte	0x00, 0xf5, 0x21, 0x00


	//----- nvinfo : EIATTR_KPARAM_INFO
	.align		4
.L_9:
        /*0018*/ 	.byte	0x04, 0x17
        /*001a*/ 	.short	(.L_11 - .L_10)
.L_10:
        /*001c*/ 	.word	0x00000000
        /*0020*/ 	.short	0x0000
        /*0022*/ 	.short	0x0000
        /*0024*/ 	.byte	0x00, 0xf5, 0x21, 0x00


	//----- nvinfo : EIATTR_SPARSE_MMA_MASK
	.align		4
.L_11:
        /*0028*/ 	.byte	0x03, 0x50
        /*002a*/ 	.short	0x0000


	//----- nvinfo : EIATTR_MAXREG_COUNT
	.align		4
        /*002c*/ 	.byte	0x03, 0x1b
        /*002e*/ 	.short	0x00ff


	//----- nvinfo : EIATTR_MERCURY_ISA_VERSION
	.align		4
        /*0030*/ 	.byte	0x03, 0x5f
        /*0032*/ 	.short	0x0101


	//----- nvinfo : EIATTR_INT_WARP_WIDE_INSTR_OFFSETS
	.align		4
        /*0034*/ 	.byte	0x04, 0x31
        /*0036*/ 	.short	(.L_13 - .L_12)


	//   ....[0]....
.L_12:
        /*0038*/ 	.word	0x00000070


	//   ....[1]....
        /*003c*/ 	.word	0x000000b0


	//----- nvinfo : EIATTR_VRC_CTA_INIT_COUNT
	.align		4
.L_13:
        /*0040*/ 	.byte	0x02, 0x4a
	.zero		1
	.zero		1


	//----- nvinfo : EIATTR_EXIT_INSTR_OFFSETS
	.align		4
        /*0044*/ 	.byte	0x04, 0x1c
        /*0046*/ 	.short	(.L_15 - .L_14)


	//   ....[0]....
.L_14:
        /*0048*/ 	.word	0x000000e0


	//----- nvinfo : EIATTR_CBANK_PARAM_SIZE
	.align		4
.L_15:
        /*004c*/ 	.byte	0x03, 0x19
        /*004e*/ 	.short	0x0010


	//----- nvinfo : EIATTR_PARAM_CBANK
	.align		4
        /*0050*/ 	.byte	0x04, 0x0a
        /*0052*/ 	.short	(.L_17 - .L_16)
	.align		4
.L_16:
        /*0054*/ 	.word	index@(.nv.constant0._Z10minElementPiS_)
        /*0058*/ 	.short	0x0380
        /*005a*/ 	.short	0x0010


	//----- nvinfo : EIATTR_SW_WAR
	.align		4
.L_17:
        /*005c*/ 	.byte	0x04, 0x36
        /*005e*/ 	.short	(.L_19 - .L_18)
.L_18:
        /*0060*/ 	.word	0x00000008
.L_19:


//--------------------- .nv.callgraph             --------------------------
	.section	.nv.callgraph,"",@"SHT_CUDA_CALLGRAPH"
	.align	4
	.sectionentsize	8
	.align		4
        /*0000*/ 	.word	0x00000000
	.align		4
        /*0004*/ 	.word	0xffffffff
	.align		4
        /*0008*/ 	.word	0x00000000
	.align		4
        /*000c*/ 	.word	0xfffffffe
	.align		4
        /*0010*/ 	.word	0x00000000
	.align		4
        /*0014*/ 	.word	0xfffffffd
	.align		4
        /*0018*/ 	.word	0x00000000
	.align		4
        /*001c*/ 	.word	0xfffffffc


//--------------------- .text._Z10minElementPiS_  --------------------------
	.section	.text._Z10minElementPiS_,"ax",@progbits
	.align	128
        .global         _Z10minElementPiS_
        .type           _Z10minElementPiS_,@function
        .size           _Z10minElementPiS_,(.L_x_1 - _Z10minElementPiS_)
        .other          _Z10minElementPiS_,@"STO_CUDA_ENTRY STV_DEFAULT"
_Z10minElementPiS_:
.text._Z10minElementPiS_:
[----:B------:R-:W-:Y:S01]  /*0000*/  LDC R1, c[0x0][0x37c] ;  /* 0x0000df00ff017b82 */ /* 0x000fe20000000800 */
[----:B------:R-:W0:Y:S07]  /*0010*/  S2R R5, SR_TID.X ;  /* 0x0000000000057919 */ /* 0x000e2e0000002100 */
[----:B------:R-:W0:Y:S01]  /*0020*/  LDC.64 R2, c[0x0][0x380] ;  /* 0x0000e000ff027b82 */ /* 0x000e220000000a00 */
[----:B------:R-:W1:Y:S01]  /*0030*/  LDCU.64 UR6, c[0x0][0x358] ;  /* 0x00006b00ff0677ac */ /* 0x000e620008000a00 */
[----:B0-----:R-:W-:-:S06]  /*0040*/  IMAD.WIDE.U32 R2, R5, 0x4, R2 ;  /* 0x0000000405027825 */ /* 0x001fcc00078e0002 */
[----:B-1----:R-:W2:Y:S01]  /*0050*/  LDG.E R2, desc[UR6][R2.64] ;  /* 0x0000000602027981 */ /* 0x002ea2000c1e1900 */
[----:B------:R-:W0:Y:S01]  /*0060*/  LDC.64 R4, c[0x0][0x388] ;  /* 0x0000e200ff047b82 */ /* 0x000e220000000a00 */
[----:B------:R-:W-:Y:S01]  /*0070*/  VOTEU.ANY UR4, UPT, PT ;  /* 0x0000000000047886 */ /* 0x000fe200038e0100 */
[----:B------:R-:W1:Y:S01]  /*0080*/  S2R R0, SR_LANEID ;  /* 0x0000000000007919 */ /* 0x000e620000000000 */
[----:B------:R-:W-:-:S06]  /*0090*/  UFLO.U32 UR4, UR4 ;  /* 0x00000004000472bd */ /* 0x000fcc00080e0000 */
[----:B-1----:R-:W-:Y:S02]  /*00a0*/  ISETP.EQ.U32.AND P0, PT, R0, UR4, PT ;  /* 0x0000000400007c0c */ /* 0x002fe4000bf02070 */
[----:B--2---:R-:W-:-:S13]  /*00b0*/  CREDUX.MIN.S32 UR5, R2 ;  /* 0x00000000020572cc */ /* 0x004fda0000008200 */
[----:B------:R-:W-:-:S05]  /*00c0*/  MOV R7, UR5 ;  /* 0x0000000500077c02 */ /* 0x000fca0008000f00 */
[----:B0-----:R-:W-:Y:S01]  /*00d0*/  @P0 REDG.E.MIN.S32.STRONG.GPU desc[UR6][R4.64], R7 ;  /* 0x000000070400098e */ /* 0x001fe2000c92e306 */
[----:B------:R-:W-:Y:S05]  /*00e0*/  EXIT ;  /* 0x000000000000794d */ /* 0x000fea0003800000 */
.L_x_0:
[----:B------:R-:W-:-:S00]  /*00f0*/  BRA `(.L_x_0) ;  /* 0xfffffffc00fc7947 */ /* 0x000fc0000383ffff */
[----:B------:R-:W-:-:S00]  /*0100*/  NOP ;  /* 0x0000000000007918 */ /* 0x000fc00000000000 */
[----:B------:R-:W-:-:S00]  /*0110*/  NOP ;  /* 0x0000000000007918 */ /* 0x000fc00000000000 */
[----:B------:R-:W-:-:S00]  /*0120*/  NOP ;  /* 0x0000000000007918 */ /* 0x000fc00000000000 */
[----:B------:R-:W-:-:S00]  /*0130*/  NOP ;  /* 0x0000000000007918 */ /* 0x000fc00000000000 */
[----:B------:R-:W-:-:S00]  /*0140*/  NOP ;  /* 0x0000000000007918 */ /* 0x000fc00000000000 */
[----:B------:R-:W-:-:S00]  /*0150*/  NOP ;  /* 0x0000000000007918 */ /* 0x000fc00000000000 */
[----:B------:R-:W-:-:S00]  /*0160*/  NOP ;  /* 0x0000000000007918 */ /* 0x000fc00000000000 */
[----:B------:R-:W-:-:S00]  /*0170*/  NOP ;  /* 0x0000000000007918 */ /* 0x000fc00000000000 */
.L_x_1:


//--------------------- .nv.shared.reserved.0     --------------------------
	.section	.nv.shared.reserved.0,"aw",@nobits
	.weak		__nv_reservedSMEM_offset_0_alias
	.size		__nv_reservedSMEM_offset_0_alias, 0, 64
	.other		__nv_reservedSMEM_offset_0_alias,@"STO_CUDA_RESERVED_SHARED STV_DEFAULT"
__nv_reservedSMEM_offset_0_alias:
	.zero		0
	.zero		64


//--------------------- .nv.constant0._Z10minElementPiS_ --------------------------
	.section	.nv.constant0._Z10minElementPiS_,"a",@progbits
	.sectionflags	@""
	.align	4
.nv.constant0._Z10minElementPiS_:
	.zero		912


//--------------------- SYMBOLS --------------------------

	.type		.nv.reservedSmem.offset0,@object
	.size		.nv.reservedSmem.offset0,0x4
